//
// Generated by NVIDIA NVVM Compiler
//
// Compiler Build ID: CL-36424714
// Cuda compilation tools, release 13.0, V13.0.88
// Based on NVVM 20.0.0
//

.version 9.0
.target sm_100
.address_size 64

	// .globl	_Z9incr_tsdfP5VoxelS0_

.visible .entry _Z9incr_tsdfP5VoxelS0_(
	.param .u64 .ptr .align 1 _Z9incr_tsdfP5VoxelS0__param_0,
	.param .u64 .ptr .align 1 _Z9incr_tsdfP5VoxelS0__param_1
)
{
	.reg .pred 	%p<2>;
	.reg .b16 	%rs<33>;
	.reg .b32 	%r<12>;
	.reg .b64 	%rd<10>;

	ld.param.u64 	%rd3, [_Z9incr_tsdfP5VoxelS0__param_0];
	ld.param.u64 	%rd4, [_Z9incr_tsdfP5VoxelS0__param_1];
	cvta.to.global.u64 	%rd5, %rd4;
	cvta.to.global.u64 	%rd6, %rd3;
	mov.u32 	%r7, %ctaid.x;
	shl.b32 	%r8, %r7, 9;
	mov.u32 	%r9, %tid.x;
	add.s32 	%r11, %r8, %r9;
	add.s64 	%rd1, %rd6, 4194304;
	add.s64 	%rd2, %rd5, 4194304;
	mov.b32 	%r10, 0;
$L__BB0_1:
	mul.wide.s32 	%rd7, %r11, 4;
	add.s64 	%rd8, %rd1, %rd7;
	add.s64 	%rd9, %rd2, %rd7;
	ld.global.u16 	%rs1, [%rd8+-4194304];
	add.s16 	%rs2, %rs1, 7;
	st.global.u16 	[%rd9+-4194304], %rs2;
	ld.global.u16 	%rs3, [%rd8+-4194302];
	add.s16 	%rs4, %rs3, 7;
	st.global.u16 	[%rd8+-4194302], %rs4;
	st.global.u16 	[%rd9+-4194302], %rs4;
	ld.global.u16 	%rs5, [%rd8+-3145728];
	add.s16 	%rs6, %rs5, 7;
	st.global.u16 	[%rd9+-3145728], %rs6;
	ld.global.u16 	%rs7, [%rd8+-3145726];
	add.s16 	%rs8, %rs7, 7;
	st.global.u16 	[%rd8+-3145726], %rs8;
	st.global.u16 	[%rd9+-3145726], %rs8;
	ld.global.u16 	%rs9, [%rd8+-2097152];
	add.s16 	%rs10, %rs9, 7;
	st.global.u16 	[%rd9+-2097152], %rs10;
	ld.global.u16 	%rs11, [%rd8+-2097150];
	add.s16 	%rs12, %rs11, 7;
	st.global.u16 	[%rd8+-2097150], %rs12;
	st.global.u16 	[%rd9+-2097150], %rs12;
	ld.global.u16 	%rs13, [%rd8+-1048576];
	add.s16 	%rs14, %rs13, 7;
	st.global.u16 	[%rd9+-1048576], %rs14;
	ld.global.u16 	%rs15, [%rd8+-1048574];
	add.s16 	%rs16, %rs15, 7;
	st.global.u16 	[%rd8+-1048574], %rs16;
	st.global.u16 	[%rd9+-1048574], %rs16;
	ld.global.u16 	%rs17, [%rd8];
	add.s16 	%rs18, %rs17, 7;
	st.global.u16 	[%rd9], %rs18;
	ld.global.u16 	%rs19, [%rd8+2];
	add.s16 	%rs20, %rs19, 7;
	st.global.u16 	[%rd8+2], %rs20;
	st.global.u16 	[%rd9+2], %rs20;
	ld.global.u16 	%rs21, [%rd8+1048576];
	add.s16 	%rs22, %rs21, 7;
	st.global.u16 	[%rd9+1048576], %rs22;
	ld.global.u16 	%rs23, [%rd8+1048578];
	add.s16 	%rs24, %rs23, 7;
	st.global.u16 	[%rd8+1048578], %rs24;
	st.global.u16 	[%rd9+1048578], %rs24;
	ld.global.u16 	%rs25, [%rd8+2097152];
	add.s16 	%rs26, %rs25, 7;
	st.global.u16 	[%rd9+2097152], %rs26;
	ld.global.u16 	%rs27, [%rd8+2097154];
	add.s16 	%rs28, %rs27, 7;
	st.global.u16 	[%rd8+2097154], %rs28;
	st.global.u16 	[%rd9+2097154], %rs28;
	ld.global.u16 	%rs29, [%rd8+3145728];
	add.s16 	%rs30, %rs29, 7;
	st.global.u16 	[%rd9+3145728], %rs30;
	ld.global.u16 	%rs31, [%rd8+3145730];
	add.s16 	%rs32, %rs31, 7;
	st.global.u16 	[%rd8+3145730], %rs32;
	st.global.u16 	[%rd9+3145730], %rs32;
	add.s32 	%r11, %r11, 2097152;
	add.s32 	%r10, %r10, 8;
	setp.ne.s32 	%p1, %r10, 512;
	@%p1 bra 	$L__BB0_1;
	ret;

}


// ===== COMPILED SASS (sm_100) =====

	.target	sm_100

	.elftype	@"ET_EXEC"


//--------------------- .note.nv.tkinfo           --------------------------
	.section	.note.nv.tkinfo,"",@"SHT_NOTE"
	.sectionflags	@"SHF_NOTE_NV_TKINFO"
	.tkinfo
        /*0018*/ 	.word	0x00000002
        /*0030*/ 	.string	""
        /*0030*/ 	.string	"ptxas"
        /*0030*/ 	.string	"Cuda compilation tools, release 13.0, V13.0.88"
        /*0030*/ 	.string	"Build cuda_13.0.r13.0/compiler.36424714_0"
        /*0030*/ 	.string	"-arch sm_100 -m 64 "



//--------------------- .note.nv.cuinfo           --------------------------
	.section	.note.nv.cuinfo,"",@"SHT_NOTE"
	.sectionflags	@"SHF_NOTE_NV_CUINFO"
        /*0018*/ 	.short	0x0002
        /*001a*/ 	.short	0x0064
        /*001c*/ 	.short	0x0082
	.zero		2


//--------------------- .nv.info                  --------------------------
	.section	.nv.info,"",@"SHT_CUDA_INFO"
	.align	4


	//----- nvinfo : EIATTR_REGCOUNT
	.align		4
        /*0000*/ 	.byte	0x04, 0x2f
        /*0002*/ 	.short	(.L_1 - .L_0)
	.align		4
.L_0:
        /*0004*/ 	.word	index@(_Z9incr_tsdfP5VoxelS0_)
        /*0008*/ 	.word	0x00000010


	//----- nvinfo : EIATTR_FRAME_SIZE
	.align		4
.L_1:
        /*000c*/ 	.byte	0x04, 0x11
        /*000e*/ 	.short	(.L_3 - .L_2)
	.align		4
.L_2:
        /*0010*/ 	.word	index@(_Z9incr_tsdfP5VoxelS0_)
        /*0014*/ 	.word	0x00000000


	//----- nvinfo : EIATTR_MIN_STACK_SIZE
	.align		4
.L_3:
        /*0018*/ 	.byte	0x04, 0x12
        /*001a*/ 	.short	(.L_5 - .L_4)
	.align		4
.L_4:
        /*001c*/ 	.word	index@(_Z9incr_tsdfP5VoxelS0_)
        /*0020*/ 	.word	0x00000000
.L_5:


//--------------------- .nv.compat                --------------------------
	.section	.nv.compat,"",@"SHT_CUDA_COMPAT_INFO"
	.align	4
        /*0000*/ 	.byte	0x02, 0x09, 0x00, 0x00, 0x02, 0x02, 0x01, 0x00, 0x02, 0x05, 0x05, 0x00, 0x03, 0x07, 0x01, 0x01
        /*0010*/ 	.byte	0x02, 0x03, 0x00, 0x00, 0x02, 0x06, 0x01, 0x00, 0x04, 0x0b, 0x08, 0x00, 0x09, 0x00, 0x00, 0x00
        /*0020*/ 	.byte	0x00, 0x00, 0x00, 0x00


//--------------------- .nv.info._Z9incr_tsdfP5VoxelS0_ --------------------------
	.section	.nv.info._Z9incr_tsdfP5VoxelS0_,"",@"SHT_CUDA_INFO"
	.sectionflags	@""
	.align	4


	//----- nvinfo : EIATTR_CUDA_API_VERSION
	.align		4
        /*0000*/ 	.byte	0x04, 0x37
        /*0002*/ 	.short	(.L_7 - .L_6)
.L_6:
        /*0004*/ 	.word	0x00000082


	//----- nvinfo : EIATTR_KPARAM_INFO
	.align		4
.L_7:
        /*0008*/ 	.byte	0x04, 0x17
        /*000a*/ 	.short	(.L_9 - .L_8)
.L_8:
        /*000c*/ 	.word	0x00000000
        /*0010*/ 	.short	0x0001
        /*0012*/ 	.short	0x0008
        /*0014*/ 	.byte	0x00, 0xf5, 0x21, 0x00


	//----- nvinfo : EIATTR_KPARAM_INFO
	.align		4
.L_9:
        /*0018*/ 	.byte	0x04, 0x17
        /*001a*/ 	.short	(.L_11 - .L_10)
.L_10:
        /*001c*/ 	.word	0x00000000
        /*0020*/ 	.short	0x0000
        /*0022*/ 	.short	0x0000
        /*0024*/ 	.byte	0x00, 0xf5, 0x21, 0x00


	//----- nvinfo : EIATTR_SPARSE_MMA_MASK
	.align		4
.L_11:
        /*0028*/ 	.byte	0x03, 0x50
        /*002a*/ 	.short	0x0000


	//----- nvinfo : EIATTR_MAXREG_COUNT
	.align		4
        /*002c*/ 	.byte	0x03, 0x1b
        /*002e*/ 	.short	0x00ff


	//----- nvinfo : EIATTR_MERCURY_ISA_VERSION
	.align		4
        /*0030*/ 	.byte	0x03, 0x5f
        /*0032*/ 	.short	0x0101


	//----- nvinfo : EIATTR_VRC_CTA_INIT_COUNT
	.align		4
        /*0034*/ 	.byte	0x02, 0x4a
	.zero		1
	.zero		1


	//----- nvinfo : EIATTR_EXIT_INSTR_OFFSETS
	.align		4
        /*0038*/ 	.byte	0x04, 0x1c
        /*003a*/ 	.short	(.L_13 - .L_12)


	//   ....[0]....
.L_12:
        /*003c*/ 	.word	0x000004d0


	//----- nvinfo : EIATTR_CBANK_PARAM_SIZE
	.align		4
.L_13:
        /*0040*/ 	.byte	0x03, 0x19
        /*0042*/ 	.short	0x0010


	//----- nvinfo : EIATTR_PARAM_CBANK
	.align		4
        /*0044*/ 	.byte	0x04, 0x0a
        /*0046*/ 	.short	(.L_15 - .L_14)
	.align		4
.L_14:
        /*0048*/ 	.word	index@(.nv.constant0._Z9incr_tsdfP5VoxelS0_)
        /*004c*/ 	.short	0x0380
        /*004e*/ 	.short	0x0010


	//----- nvinfo : EIATTR_SW_WAR
	.align		4
.L_15:
        /*0050*/ 	.byte	0x04, 0x36
        /*0052*/ 	.short	(.L_17 - .L_16)
.L_16:
        /*0054*/ 	.word	0x00000008
.L_17:


//--------------------- .nv.callgraph             --------------------------
	.section	.nv.callgraph,"",@"SHT_CUDA_CALLGRAPH"
	.align	4
	.sectionentsize	8
	.align		4
        /*0000*/ 	.word	0x00000000
	.align		4
        /*0004*/ 	.word	0xffffffff
	.align		4
        /*0008*/ 	.word	0x00000000
	.align		4
        /*000c*/ 	.word	0xfffffffe
	.align		4
        /*0010*/ 	.word	0x00000000
	.align		4
        /*0014*/ 	.word	0xfffffffd
	.align		4
        /*0018*/ 	.word	0x00000000
	.align		4
        /*001c*/ 	.word	0xfffffffc


//--------------------- .text._Z9incr_tsdfP5VoxelS0_ --------------------------
	.section	.text._Z9incr_tsdfP5VoxelS0_,"ax",@progbits
	.align	128
        .global         _Z9incr_tsdfP5VoxelS0_
        .type           _Z9incr_tsdfP5VoxelS0_,@function
        .size           _Z9incr_tsdfP5VoxelS0_,(.L_x_2 - _Z9incr_tsdfP5VoxelS0_)
        .other          _Z9incr_tsdfP5VoxelS0_,@"STO_CUDA_ENTRY STV_DEFAULT"
_Z9incr_tsdfP5VoxelS0_:
.text._Z9incr_tsdfP5VoxelS0_:
[----:B------:R-:W-:Y:S01]  /*0000*/  LDC R1, c[0x0][0x37c] ;  /* 0x0000df00ff017b82 */ /* 0x000fe20000000800 */
[----:B------:R-:W0:Y:S01]  /*0010*/  S2R R0, SR_CTAID.X ;  /* 0x0000000000007919 */ /* 0x000e220000002500 */
[----:B------:R-:W1:Y:S01]  /*0020*/  LDCU.128 UR8, c[0x0][0x380] ;  /* 0x00007000ff0877ac */ /* 0x000e620008000c00 */
[----:B------:R-:W0:Y:S01]  /*0030*/  S2R R3, SR_TID.X ;  /* 0x0000000000037919 */ /* 0x000e220000002100 */
[----:B------:R-:W2:Y:S01]  /*0040*/  LDCU.64 UR12, c[0x0][0x358] ;  /* 0x00006b00ff0c77ac */ /* 0x000ea20008000a00 */
[----:B------:R-:W-:Y:S01]  /*0050*/  UMOV UR4, URZ ;  /* 0x000000ff00047c82 */ /* 0x000fe20008000000 */
[----:B-1----:R-:W-:Y:S02]  /*0060*/  UIADD3 UR7, UP0, UPT, UR8, 0x400000, URZ ;  /* 0x0040000008077890 */ /* 0x002fe4000ff1e0ff */
[----:B------:R-:W-:Y:S02]  /*0070*/  UIADD3 UR5, UP1, UPT, UR10, 0x400000, URZ ;  /* 0x004000000a057890 */ /* 0x000fe4000ff3e0ff */
[----:B------:R-:W-:-:S02]  /*0080*/  UIADD3.X UR8, UPT, UPT, URZ, UR9, URZ, UP0, !UPT ;  /* 0x00000009ff087290 */ /* 0x000fc400087fe4ff */
[----:B------:R-:W-:Y:S01]  /*0090*/  UIADD3.X UR6, UPT, UPT, URZ, UR11, URZ, UP1, !UPT ;  /* 0x0000000bff067290 */ /* 0x000fe20008ffe4ff */
[----:B0-2---:R-:W-:-:S11]  /*00a0*/  LEA R0, R0, R3, 0x9 ;  /* 0x0000000300007211 */ /* 0x005fd600078e48ff */
.L_x_0:
[----:B0-----:R-:W-:Y:S01]  /*00b0*/  MOV R3, UR8 ;  /* 0x0000000800037c02 */ /* 0x001fe20008000f00 */
[----:B------:R-:W-:-:S04]  /*00c0*/  IMAD.U32 R2, RZ, RZ, UR7 ;  /* 0x00000007ff027e24 */ /* 0x000fc8000f8e00ff */
[----:B------:R-:W-:-:S05]  /*00d0*/  IMAD.WIDE R2, R0, 0x4, R2 ;  /* 0x0000000400027825 */ /* 0x000fca00078e0202 */
[----:B------:R-:W2:Y:S01]  /*00e0*/  LDG.E.U16 R6, desc[UR12][R2.64+-0x400000] ;  /* 0xc000000c02067981 */ /* 0x000ea2000c1e1500 */
[----:B------:R-:W-:Y:S01]  /*00f0*/  MOV R5, UR6 ;  /* 0x0000000600057c02 */ /* 0x000fe20008000f00 */
[----:B------:R-:W-:-:S04]  /*0100*/  IMAD.U32 R4, RZ, RZ, UR5 ;  /* 0x00000005ff047e24 */ /* 0x000fc8000f8e00ff */
[----:B------:R-:W-:-:S04]  /*0110*/  IMAD.WIDE R4, R0, 0x4, R4 ;  /* 0x0000000400047825 */ /* 0x000fc800078e0204 */
[----:B--2---:R-:W-:-:S05]  /*0120*/  VIADD R7, R6, 0x7 ;  /* 0x0000000706077836 */ /* 0x004fca0000000000 */
[----:B------:R0:W-:Y:S04]  /*0130*/  STG.E.U16 desc[UR12][R4.64+-0x400000], R7 ;  /* 0xc000000704007986 */ /* 0x0001e8000c10150c */
[----:B------:R-:W2:Y:S02]  /*0140*/  LDG.E.U16 R6, desc[UR12][R2.64+-0x3ffffe] ;  /* 0xc000020c02067981 */ /* 0x000ea4000c1e1500 */
[----:B--2---:R-:W-:-:S05]  /*0150*/  IADD3 R9, PT, PT, R6, 0x7, RZ ;  /* 0x0000000706097810 */ /* 0x004fca0007ffe0ff */
[----:B------:R-:W-:Y:S04]  /*0160*/  STG.E.U16 desc[UR12][R2.64+-0x3ffffe], R9 ;  /* 0xc000020902007986 */ /* 0x000fe8000c10150c */
[----:B------:R1:W-:Y:S04]  /*0170*/  STG.E.U16 desc[UR12][R4.64+-0x3ffffe], R9 ;  /* 0xc000020904007986 */ /* 0x0003e8000c10150c */
[----:B------:R-:W2:Y:S02]  /*0180*/  LDG.E.U16 R6, desc[UR12][R2.64+-0x300000] ;  /* 0xd000000c02067981 */ /* 0x000ea4000c1e1500 */
[----:B--2---:R-:W-:-:S05]  /*0190*/  VIADD R11, R6, 0x7 ;  /* 0x00000007060b7836 */ /* 0x004fca0000000000 */
[----:B------:R2:W-:Y:S04]  /*01a0*/  STG.E.U16 desc[UR12][R4.64+-0x300000], R11 ;  /* 0xd000000b04007986 */ /* 0x0005e8000c10150c */
[----:B------:R-:W3:Y:S02]  /*01b0*/  LDG.E.U16 R6, desc[UR12][R2.64+-0x2ffffe] ;  /* 0xd000020c02067981 */ /* 0x000ee4000c1e1500 */
[----:B---3--:R-:W-:-:S05]  /*01c0*/  IADD3 R13, PT, PT, R6, 0x7, RZ ;  /* 0x00000007060d7810 */ /* 0x008fca0007ffe0ff */
[----:B------:R-:W-:Y:S04]  /*01d0*/  STG.E.U16 desc[UR12][R2.64+-0x2ffffe], R13 ;  /* 0xd000020d02007986 */ /* 0x000fe8000c10150c */
[----:B------:R3:W-:Y:S04]  /*01e0*/  STG.E.U16 desc[UR12][R4.64+-0x2ffffe], R13 ;  /* 0xd000020d04007986 */ /* 0x0007e8000c10150c */
[----:B------:R-:W0:Y:S02]  /*01f0*/  LDG.E.U16 R6, desc[UR12][R2.64+-0x200000] ;  /* 0xe000000c02067981 */ /* 0x000e24000c1e1500 */
[----:B0-----:R-:W-:-:S05]  /*0200*/  VIADD R7, R6, 0x7 ;  /* 0x0000000706077836 */ /* 0x001fca0000000000 */
[----:B------:R0:W-:Y:S04]  /*0210*/  STG.E.U16 desc[UR12][R4.64+-0x200000], R7 ;  /* 0xe000000704007986 */ /* 0x0001e8000c10150c */
[----:B------:R-:W1:Y:S02]  /*0220*/  LDG.E.U16 R6, desc[UR12][R2.64+-0x1ffffe] ;  /* 0xe000020c02067981 */ /* 0x000e64000c1e1500 */
[----:B-1----:R-:W-:-:S05]  /*0230*/  IADD3 R9, PT, PT, R6, 0x7, RZ ;  /* 0x0000000706097810 */ /* 0x002fca0007ffe0ff */
        /* <DEDUP_REMOVED lines=28> */
[----:B------:R0:W-:Y:S04]  /*0400*/  STG.E.U16 desc[UR12][R2.64+0x200002], R9 ;  /* 0x2000020902007986 */ /* 0x0001e8000c10150c */
[----:B------:R0:W-:Y:S04]  /*0410*/  STG.E.U16 desc[UR12][R4.64+0x200002], R9 ;  /* 0x2000020904007986 */ /* 0x0001e8000c10150c */
[----:B------:R-:W2:Y:S02]  /*0420*/  LDG.E.U16 R6, desc[UR12][R2.64+0x300000] ;  /* 0x3000000c02067981 */ /* 0x000ea4000c1e1500 */
[----:B--2---:R-:W-:-:S05]  /*0430*/  VIADD R11, R6, 0x7 ;  /* 0x00000007060b7836 */ /* 0x004fca0000000000 */
[----:B------:R0:W-:Y:S04]  /*0440*/  STG.E.U16 desc[UR12][R4.64+0x300000], R11 ;  /* 0x3000000b04007986 */ /* 0x0001e8000c10150c */
[----:B------:R-:W3:Y:S01]  /*0450*/  LDG.E.U16 R6, desc[UR12][R2.64+0x300002] ;  /* 0x3000020c02067981 */ /* 0x000ee2000c1e1500 */
[----:B------:R-:W-:Y:S01]  /*0460*/  UIADD3 UR4, UPT, UPT, UR4, 0x8, URZ ;  /* 0x0000000804047890 */ /* 0x000fe2000fffe0ff */
[----:B------:R-:W-:-:S03]  /*0470*/  IADD3 R0, PT, PT, R0, 0x200000, RZ ;  /* 0x0020000000007810 */ /* 0x000fc60007ffe0ff */
[----:B------:R-:W-:Y:S01]  /*0480*/  UISETP.NE.AND UP0, UPT, UR4, 0x200, UPT ;  /* 0x000002000400788c */ /* 0x000fe2000bf05270 */
[----:B---3--:R-:W-:-:S05]  /*0490*/  IADD3 R13, PT, PT, R6, 0x7, RZ ;  /* 0x00000007060d7810 */ /* 0x008fca0007ffe0ff */
[----:B------:R0:W-:Y:S04]  /*04a0*/  STG.E.U16 desc[UR12][R2.64+0x300002], R13 ;  /* 0x3000020d02007986 */ /* 0x0001e8000c10150c */
[----:B------:R0:W-:Y:S01]  /*04b0*/  STG.E.U16 desc[UR12][R4.64+0x300002], R13 ;  /* 0x3000020d04007986 */ /* 0x0001e2000c10150c */
[----:B------:R-:W-:Y:S05]  /*04c0*/  BRA.U UP0, `(.L_x_0) ;  /* 0xfffffff900f87547 */ /* 0x000fea000b83ffff */
[----:B------:R-:W-:Y:S05]  /*04d0*/  EXIT ;  /* 0x000000000000794d */ /* 0x000fea0003800000 */
.L_x_1:
[----:B------:R-:W-:-:S00]  /*04e0*/  BRA `(.L_x_1) ;  /* 0xfffffffc00fc7947 */ /* 0x000fc0000383ffff */
[----:B------:R-:W-:-:S00]  /*04f0*/  NOP ;  /* 0x0000000000007918 */ /* 0x000fc00000000000 */
        /* <DEDUP_REMOVED lines=8> */
.L_x_2:


//--------------------- .nv.shared.reserved.0     --------------------------
	.section	.nv.shared.reserved.0,"aw",@nobits
	.weak		__nv_reservedSMEM_offset_0_alias
	.size		__nv_reservedSMEM_offset_0_alias, 0, 64
	.other		__nv_reservedSMEM_offset_0_alias,@"STO_CUDA_RESERVED_SHARED STV_DEFAULT"
__nv_reservedSMEM_offset_0_alias:
	.zero		0
	.zero		64


//--------------------- .nv.constant0._Z9incr_tsdfP5VoxelS0_ --------------------------
	.section	.nv.constant0._Z9incr_tsdfP5VoxelS0_,"a",@progbits
	.sectionflags	@""
	.align	4
.nv.constant0._Z9incr_tsdfP5VoxelS0_:
	.zero		912


//--------------------- SYMBOLS --------------------------

	.type		.nv.reservedSmem.offset0,@object
	.size		.nv.reservedSmem.offset0,0x4
